	.headerflags	@"EF_CUDA_TEXMODE_UNIFIED EF_CUDA_64BIT_ADDRESS EF_CUDA_ACCELERATORS EF_CUDA_SM90 EF_CUDA_VIRTUAL_SM(EF_CUDA_SM90)"
	.elftype	@"ET_EXEC"


//--------------------- .nv.info                  --------------------------
	.section	.nv.info,"",@"SHT_CUDA_INFO"
	.align	4


	//----- nvinfo : EIATTR_REGCOUNT
	.align		4
        /*0000*/ 	.byte	0x04, 0x2f
        /*0002*/ 	.short	(.L_1 - .L_0)
	.align		4
.L_0:
        /*0004*/ 	.word	index@(triton_poi_fused_add_10)
        /*0008*/ 	.word	0x00000018


	//----- nvinfo : EIATTR_MIN_STACK_SIZE
	.align		4
.L_1:
        /*000c*/ 	.byte	0x04, 0x12
        /*000e*/ 	.short	(.L_3 - .L_2)
	.align		4
.L_2:
        /*0010*/ 	.word	index@(triton_poi_fused_add_10)
        /*0014*/ 	.word	0x00000000


	//----- nvinfo : EIATTR_FRAME_SIZE
	.align		4
.L_3:
        /*0018*/ 	.byte	0x04, 0x11
        /*001a*/ 	.short	(.L_5 - .L_4)
	.align		4
.L_4:
        /*001c*/ 	.word	index@(triton_poi_fused_add_10)
        /*0020*/ 	.word	0x00000000


	//----- nvinfo : EIATTR_MIN_STACK_SIZE
	.align		4
.L_5:
        /*0024*/ 	.byte	0x04, 0x12
        /*0026*/ 	.short	(.L_7 - .L_6)
	.align		4
.L_6:
        /*0028*/ 	.word	index@(triton_poi_fused_add_10)
        /*002c*/ 	.word	0x00000000
.L_7:


//--------------------- .nv.info.triton_poi_fused_add_10 --------------------------
	.section	.nv.info.triton_poi_fused_add_10,"",@"SHT_CUDA_INFO"
	.sectionflags	@""
	.align	4


	//----- nvinfo : EIATTR_CUDA_API_VERSION
	.align		4
        /*0000*/ 	.byte	0x04, 0x37
        /*0002*/ 	.short	(.L_9 - .L_8)
.L_8:
        /*0004*/ 	.word	0x0000007c


	//----- nvinfo : EIATTR_KPARAM_INFO
	.align		4
.L_9:
        /*0008*/ 	.byte	0x04, 0x17
        /*000a*/ 	.short	(.L_11 - .L_10)
.L_10:
        /*000c*/ 	.word	0x00000000
        /*0010*/ 	.short	0x0005
        /*0012*/ 	.short	0x0028
        /*0014*/ 	.byte	0x00, 0xf0, 0x11, 0x00


	//----- nvinfo : EIATTR_KPARAM_INFO
	.align		4
.L_11:
        /*0018*/ 	.byte	0x04, 0x17
        /*001a*/ 	.short	(.L_13 - .L_12)
.L_12:
        /*001c*/ 	.word	0x00000000
        /*0020*/ 	.short	0x0004
        /*0022*/ 	.short	0x0020
        /*0024*/ 	.byte	0x00, 0xf4, 0x21, 0x00


	//----- nvinfo : EIATTR_KPARAM_INFO
	.align		4
.L_13:
        /*0028*/ 	.byte	0x04, 0x17
        /*002a*/ 	.short	(.L_15 - .L_14)
.L_14:
        /*002c*/ 	.word	0x00000000
        /*0030*/ 	.short	0x0003
        /*0032*/ 	.short	0x0018
        /*0034*/ 	.byte	0x00, 0xf4, 0x21, 0x00


	//----- nvinfo : EIATTR_KPARAM_INFO
	.align		4
.L_15:
        /*0038*/ 	.byte	0x04, 0x17
        /*003a*/ 	.short	(.L_17 - .L_16)
.L_16:
        /*003c*/ 	.word	0x00000000
        /*0040*/ 	.short	0x0002
        /*0042*/ 	.short	0x0010
        /*0044*/ 	.byte	0x00, 0xf4, 0x21, 0x00


	//----- nvinfo : EIATTR_KPARAM_INFO
	.align		4
.L_17:
        /*0048*/ 	.byte	0x04, 0x17
        /*004a*/ 	.short	(.L_19 - .L_18)
.L_18:
        /*004c*/ 	.word	0x00000000
        /*0050*/ 	.short	0x0001
        /*0052*/ 	.short	0x0008
        /*0054*/ 	.byte	0x00, 0xf4, 0x21, 0x00


	//----- nvinfo : EIATTR_KPARAM_INFO
	.align		4
.L_19:
        /*0058*/ 	.byte	0x04, 0x17
        /*005a*/ 	.short	(.L_21 - .L_20)
.L_20:
        /*005c*/ 	.word	0x00000000
        /*0060*/ 	.short	0x0000
        /*0062*/ 	.short	0x0000
        /*0064*/ 	.byte	0x00, 0xf4, 0x21, 0x00


	//----- nvinfo : EIATTR_SPARSE_MMA_MASK
	.align		4
.L_21:
        /*0068*/ 	.byte	0x03, 0x50
        /*006a*/ 	.short	0x0000


	//----- nvinfo : EIATTR_MAXREG_COUNT
	.align		4
        /*006c*/ 	.byte	0x03, 0x1b
        /*006e*/ 	.short	0x00ff


	//----- nvinfo : EIATTR_EXIT_INSTR_OFFSETS
	.align		4
        /*0070*/ 	.byte	0x04, 0x1c
        /*0072*/ 	.short	(.L_23 - .L_22)


	//   ....[0]....
.L_22:
        /*0074*/ 	.word	0x00000290


	//   ....[1]....
        /*0078*/ 	.word	0x000002b0


	//----- nvinfo : EIATTR_REQNTID
	.align		4
.L_23:
        /*007c*/ 	.byte	0x04, 0x10
        /*007e*/ 	.short	(.L_25 - .L_24)
.L_24:
        /*0080*/ 	.word	0x00000080
        /*0084*/ 	.word	0x00000001
        /*0088*/ 	.word	0x00000001


	//----- nvinfo : EIATTR_CBANK_PARAM_SIZE
	.align		4
.L_25:
        /*008c*/ 	.byte	0x03, 0x19
        /*008e*/ 	.short	0x002c


	//----- nvinfo : EIATTR_PARAM_CBANK
	.align		4
        /*0090*/ 	.byte	0x04, 0x0a
        /*0092*/ 	.short	(.L_27 - .L_26)
	.align		4
.L_26:
        /*0094*/ 	.word	index@(.nv.constant0.triton_poi_fused_add_10)
        /*0098*/ 	.short	0x0210
        /*009a*/ 	.short	0x002c


	//----- nvinfo : EIATTR_SW_WAR
	.align		4
.L_27:
        /*009c*/ 	.byte	0x04, 0x36
        /*009e*/ 	.short	(.L_29 - .L_28)
.L_28:
        /*00a0*/ 	.word	0x00000008
.L_29:


//--------------------- .nv.callgraph             --------------------------
	.section	.nv.callgraph,"",@"SHT_CUDA_CALLGRAPH"
	.align	4
	.sectionentsize	8
	.align		4
        /*0000*/ 	.word	0x00000000
	.align		4
        /*0004*/ 	.word	0xffffffff
	.align		4
        /*0008*/ 	.word	0x00000000
	.align		4
        /*000c*/ 	.word	0xfffffffe
	.align		4
        /*0010*/ 	.word	0x00000000
	.align		4
        /*0014*/ 	.word	0xfffffffd
	.align		4
        /*0018*/ 	.word	0x00000000
	.align		4
        /*001c*/ 	.word	0xfffffffc


//--------------------- .text.triton_poi_fused_add_10 --------------------------
	.section	.text.triton_poi_fused_add_10,"ax",@progbits
	.align	128
        .global         triton_poi_fused_add_10
        .type           triton_poi_fused_add_10,@function
        .size           triton_poi_fused_add_10,(.L_x_1 - triton_poi_fused_add_10)
        .other          triton_poi_fused_add_10,@"STO_CUDA_ENTRY STV_DEFAULT"
triton_poi_fused_add_10:
.text.triton_poi_fused_add_10:
[----:B------:R-:W0:Y:S01]  /*0000*/  LDC R1, c[0x0][0x28] ;  /* 0x00000a00ff017b82 */ /* 0x000e220000000800 */
[----:B------:R-:W1:Y:S07]  /*0010*/  S2R R0, SR_TID.X ;  /* 0x0000000000007919 */ /* 0x000e6e0000002100 */
[----:B------:R-:W2:Y:S01]  /*0020*/  LDC.64 R10, c[0x0][0x228] ;  /* 0x00008a00ff0a7b82 */ /* 0x000ea20000000a00 */
[----:B------:R-:W-:Y:S01]  /*0030*/  ULDC.64 UR4, c[0x0][0x208] ;  /* 0x0000820000047ab9 */ /* 0x000fe20000000a00 */
[----:B------:R-:W3:Y:S06]  /*0040*/  S2R R3, SR_CTAID.X ;  /* 0x0000000000037919 */ /* 0x000eec0000002500 */
[----:B------:R-:W4:Y:S08]  /*0050*/  LDC.64 R12, c[0x0][0x230] ;  /* 0x00008c00ff0c7b82 */ /* 0x000f300000000a00 */
[----:B------:R-:W5:Y:S08]  /*0060*/  LDC.64 R8, c[0x0][0x220] ;  /* 0x00008800ff087b82 */ /* 0x000f700000000a00 */
[----:B------:R-:W2:Y:S01]  /*0070*/  LDC.64 R6, c[0x0][0x218] ;  /* 0x00008600ff067b82 */ /* 0x000ea20000000a00 */
[----:B-1----:R-:W-:-:S04]  /*0080*/  SHF.L.U32 R0, R0, 0x1, RZ ;  /* 0x0000000100007819 */ /* 0x002fc800000006ff */
[----:B------:R-:W-:-:S04]  /*0090*/  LOP3.LUT R0, R0, 0xfe, RZ, 0xc0, !PT ;  /* 0x000000fe00007812 */ /* 0x000fc800078ec0ff */
[----:B---3--:R-:W-:Y:S02]  /*00a0*/  LEA R15, R3, R0, 0x8 ;  /* 0x00000000030f7211 */ /* 0x008fe400078e40ff */
[----:B------:R-:W-:Y:S02]  /*00b0*/  SHF.R.S32.HI R0, RZ, 0x17, R3 ;  /* 0x00000017ff007819 */ /* 0x000fe40000011403 */
[----:B------:R-:W1:Y:S01]  /*00c0*/  LDC.64 R2, c[0x0][0x210] ;  /* 0x00008400ff027b82 */ /* 0x000e620000000a00 */
[C---:B------:R-:W-:Y:S02]  /*00d0*/  ISETP.GE.AND P0, PT, R15.reuse, 0x100, PT ;  /* 0x000001000f00780c */ /* 0x040fe40003f06270 */
[----:B------:R-:W-:Y:S02]  /*00e0*/  CS2R R16, SRZ ;  /* 0x0000000000107805 */ /* 0x000fe4000001ff00 */
[----:B------:R-:W-:Y:S01]  /*00f0*/  SGXT R0, R0, 0x1 ;  /* 0x000000010000781a */ /* 0x000fe20000000200 */
[----:B-----5:R-:W-:-:S03]  /*0100*/  IMAD.WIDE R8, R15, 0x4, R8 ;  /* 0x000000040f087825 */ /* 0x020fc600078e0208 */
[----:B------:R-:W-:Y:S01]  /*0110*/  LEA.HI R0, R0, R15, RZ, 0x2 ;  /* 0x0000000f00007211 */ /* 0x000fe200078f10ff */
[----:B0-2---:R-:W-:-:S03]  /*0120*/  IMAD.WIDE R6, R15, 0x4, R6 ;  /* 0x000000040f067825 */ /* 0x005fc600078e0206 */
[----:B------:R-:W-:Y:S02]  /*0130*/  LOP3.LUT R0, R0, 0xfffffffc, RZ, 0xc0, !PT ;  /* 0xfffffffc00007812 */ /* 0x000fe400078ec0ff */
[----:B------:R-:W-:Y:S02]  /*0140*/  CS2R R20, SRZ ;  /* 0x0000000000147805 */ /* 0x000fe4000001ff00 */
[----:B------:R-:W-:Y:S01]  /*0150*/  CS2R R18, SRZ ;  /* 0x0000000000127805 */ /* 0x000fe2000001ff00 */
[----:B------:R-:W2:Y:S01]  /*0160*/  @!P0 LDG.E.64 R16, desc[UR4][R8.64] ;  /* 0x0000000408108981 */ /* 0x000ea2000c1e1b00 */
[----:B------:R-:W-:-:S05]  /*0170*/  IADD3 R5, R15, -R0, RZ ;  /* 0x800000000f057210 */ /* 0x000fca0007ffe0ff */
[----:B------:R-:W-:-:S04]  /*0180*/  IMAD.WIDE R10, R5, 0x4, R10 ;  /* 0x00000004050a7825 */ /* 0x000fc800078e020a */
[----:B----4-:R-:W-:Y:S01]  /*0190*/  IMAD.WIDE R12, R5, 0x4, R12 ;  /* 0x00000004050c7825 */ /* 0x010fe200078e020c */
[----:B------:R-:W-:-:S03]  /*01a0*/  CS2R R4, SRZ ;  /* 0x0000000000047805 */ /* 0x000fc6000001ff00 */
[----:B-1----:R-:W-:Y:S01]  /*01b0*/  IMAD.WIDE R2, R15, 0x4, R2 ;  /* 0x000000040f027825 */ /* 0x002fe200078e0202 */
[----:B------:R-:W-:Y:S01]  /*01c0*/  CS2R R14, SRZ ;  /* 0x00000000000e7805 */ /* 0x000fe2000001ff00 */
[----:B------:R-:W3:Y:S04]  /*01d0*/  @!P0 LDG.E.EL.64 R20, desc[UR4][R12.64] ;  /* 0x000000040c148981 */ /* 0x000ee8000c2e1b00 */
[----:B------:R-:W2:Y:S04]  /*01e0*/  @!P0 LDG.E.EL.64 R4, desc[UR4][R10.64] ;  /* 0x000000040a048981 */ /* 0x000ea8000c2e1b00 */
[----:B------:R-:W3:Y:S04]  /*01f0*/  @!P0 LDG.E.64 R18, desc[UR4][R2.64] ;  /* 0x0000000402128981 */ /* 0x000ee8000c1e1b00 */
[----:B------:R-:W4:Y:S01]  /*0200*/  @!P0 LDG.E.64 R14, desc[UR4][R6.64] ;  /* 0x00000004060e8981 */ /* 0x000f22000c1e1b00 */
[----:B--2---:R-:W-:Y:S01]  /*0210*/  FADD R11, R4, R16 ;  /* 0x00000010040b7221 */ /* 0x004fe20000000000 */
[----:B------:R-:W-:Y:S01]  /*0220*/  FADD R0, R5, R17 ;  /* 0x0000001105007221 */ /* 0x000fe20000000000 */
[----:B---3--:R-:W-:Y:S01]  /*0230*/  FADD R18, R20, R18 ;  /* 0x0000001214127221 */ /* 0x008fe20000000000 */
[----:B------:R-:W-:Y:S01]  /*0240*/  FADD R19, R21, R19 ;  /* 0x0000001315137221 */ /* 0x000fe20000000000 */
[----:B----4-:R-:W-:Y:S01]  /*0250*/  FADD R11, R11, R14 ;  /* 0x0000000e0b0b7221 */ /* 0x010fe20000000000 */
[----:B------:R-:W-:-:S03]  /*0260*/  FADD R0, R0, R15 ;  /* 0x0000000f00007221 */ /* 0x000fc60000000000 */
[----:B------:R-:W-:Y:S01]  /*0270*/  FADD R18, R18, R11 ;  /* 0x0000000b12127221 */ /* 0x000fe20000000000 */
[----:B------:R-:W-:Y:S01]  /*0280*/  FADD R19, R19, R0 ;  /* 0x0000000013137221 */ /* 0x000fe20000000000 */
[----:B------:R-:W-:Y:S06]  /*0290*/  @P0 EXIT ;  /* 0x000000000000094d */ /* 0x000fec0003800000 */
[----:B------:R-:W-:Y:S01]  /*02a0*/  STG.E.64 desc[UR4][R2.64], R18 ;  /* 0x0000001202007986 */ /* 0x000fe2000c101b04 */
[----:B------:R-:W-:Y:S05]  /*02b0*/  EXIT ;  /* 0x000000000000794d */ /* 0x000fea0003800000 */
.L_x_0:
[----:B------:R-:W-:-:S00]  /*02c0*/  BRA `(.L_x_0) ;  /* 0xfffffffc00fc7947 */ /* 0x000fc0000383ffff */
[----:B------:R-:W-:-:S00]  /*02d0*/  NOP ;  /* 0x0000000000007918 */ /* 0x000fc00000000000 */
        /* <DEDUP_REMOVED lines=10> */
.L_x_1:


//--------------------- .nv.constant0.triton_poi_fused_add_10 --------------------------
	.section	.nv.constant0.triton_poi_fused_add_10,"a",@progbits
	.sectionflags	@""
	.align	4
.nv.constant0.triton_poi_fused_add_10:
	.zero		572
